	.headerflags	@"EF_CUDA_TEXMODE_UNIFIED EF_CUDA_64BIT_ADDRESS EF_CUDA_ACCELERATORS EF_CUDA_SM90 EF_CUDA_VIRTUAL_SM(EF_CUDA_SM90)"
	.elftype	@"ET_EXEC"


//--------------------- .nv.info                  --------------------------
	.section	.nv.info,"",@"SHT_CUDA_INFO"
	.align	4


	//----- nvinfo : EIATTR_REGCOUNT
	.align		4
        /*0000*/ 	.byte	0x04, 0x2f
        /*0002*/ 	.short	(.L_1 - .L_0)
	.align		4
.L_0:
        /*0004*/ 	.word	index@(triton_poi_fused_cat_12)
        /*0008*/ 	.word	0x00000013


	//----- nvinfo : EIATTR_MIN_STACK_SIZE
	.align		4
.L_1:
        /*000c*/ 	.byte	0x04, 0x12
        /*000e*/ 	.short	(.L_3 - .L_2)
	.align		4
.L_2:
        /*0010*/ 	.word	index@(triton_poi_fused_cat_12)
        /*0014*/ 	.word	0x00000000


	//----- nvinfo : EIATTR_FRAME_SIZE
	.align		4
.L_3:
        /*0018*/ 	.byte	0x04, 0x11
        /*001a*/ 	.short	(.L_5 - .L_4)
	.align		4
.L_4:
        /*001c*/ 	.word	index@(triton_poi_fused_cat_12)
        /*0020*/ 	.word	0x00000000


	//----- nvinfo : EIATTR_MIN_STACK_SIZE
	.align		4
.L_5:
        /*0024*/ 	.byte	0x04, 0x12
        /*0026*/ 	.short	(.L_7 - .L_6)
	.align		4
.L_6:
        /*0028*/ 	.word	index@(triton_poi_fused_cat_12)
        /*002c*/ 	.word	0x00000000
.L_7:


//--------------------- .nv.info.triton_poi_fused_cat_12 --------------------------
	.section	.nv.info.triton_poi_fused_cat_12,"",@"SHT_CUDA_INFO"
	.sectionflags	@""
	.align	4


	//----- nvinfo : EIATTR_CUDA_API_VERSION
	.align		4
        /*0000*/ 	.byte	0x04, 0x37
        /*0002*/ 	.short	(.L_9 - .L_8)
.L_8:
        /*0004*/ 	.word	0x0000007c


	//----- nvinfo : EIATTR_KPARAM_INFO
	.align		4
.L_9:
        /*0008*/ 	.byte	0x04, 0x17
        /*000a*/ 	.short	(.L_11 - .L_10)
.L_10:
        /*000c*/ 	.word	0x00000000
        /*0010*/ 	.short	0x0004
        /*0012*/ 	.short	0x0020
        /*0014*/ 	.byte	0x00, 0xf0, 0x11, 0x00


	//----- nvinfo : EIATTR_KPARAM_INFO
	.align		4
.L_11:
        /*0018*/ 	.byte	0x04, 0x17
        /*001a*/ 	.short	(.L_13 - .L_12)
.L_12:
        /*001c*/ 	.word	0x00000000
        /*0020*/ 	.short	0x0003
        /*0022*/ 	.short	0x0018
        /*0024*/ 	.byte	0x00, 0xf4, 0x21, 0x00


	//----- nvinfo : EIATTR_KPARAM_INFO
	.align		4
.L_13:
        /*0028*/ 	.byte	0x04, 0x17
        /*002a*/ 	.short	(.L_15 - .L_14)
.L_14:
        /*002c*/ 	.word	0x00000000
        /*0030*/ 	.short	0x0002
        /*0032*/ 	.short	0x0010
        /*0034*/ 	.byte	0x00, 0xf4, 0x21, 0x00


	//----- nvinfo : EIATTR_KPARAM_INFO
	.align		4
.L_15:
        /*0038*/ 	.byte	0x04, 0x17
        /*003a*/ 	.short	(.L_17 - .L_16)
.L_16:
        /*003c*/ 	.word	0x00000000
        /*0040*/ 	.short	0x0001
        /*0042*/ 	.short	0x0008
        /*0044*/ 	.byte	0x00, 0xf4, 0x21, 0x00


	//----- nvinfo : EIATTR_KPARAM_INFO
	.align		4
.L_17:
        /*0048*/ 	.byte	0x04, 0x17
        /*004a*/ 	.short	(.L_19 - .L_18)
.L_18:
        /*004c*/ 	.word	0x00000000
        /*0050*/ 	.short	0x0000
        /*0052*/ 	.short	0x0000
        /*0054*/ 	.byte	0x00, 0xf4, 0x21, 0x00


	//----- nvinfo : EIATTR_SPARSE_MMA_MASK
	.align		4
.L_19:
        /*0058*/ 	.byte	0x03, 0x50
        /*005a*/ 	.short	0x0000


	//----- nvinfo : EIATTR_MAXREG_COUNT
	.align		4
        /*005c*/ 	.byte	0x03, 0x1b
        /*005e*/ 	.short	0x00ff


	//----- nvinfo : EIATTR_EXIT_INSTR_OFFSETS
	.align		4
        /*0060*/ 	.byte	0x04, 0x1c
        /*0062*/ 	.short	(.L_21 - .L_20)


	//   ....[0]....
.L_20:
        /*0064*/ 	.word	0x00000350


	//----- nvinfo : EIATTR_REQNTID
	.align		4
.L_21:
        /*0068*/ 	.byte	0x04, 0x10
        /*006a*/ 	.short	(.L_23 - .L_22)
.L_22:
        /*006c*/ 	.word	0x00000100
        /*0070*/ 	.word	0x00000001
        /*0074*/ 	.word	0x00000001


	//----- nvinfo : EIATTR_CBANK_PARAM_SIZE
	.align		4
.L_23:
        /*0078*/ 	.byte	0x03, 0x19
        /*007a*/ 	.short	0x0024


	//----- nvinfo : EIATTR_PARAM_CBANK
	.align		4
        /*007c*/ 	.byte	0x04, 0x0a
        /*007e*/ 	.short	(.L_25 - .L_24)
	.align		4
.L_24:
        /*0080*/ 	.word	index@(.nv.constant0.triton_poi_fused_cat_12)
        /*0084*/ 	.short	0x0210
        /*0086*/ 	.short	0x0024


	//----- nvinfo : EIATTR_SW_WAR
	.align		4
.L_25:
        /*0088*/ 	.byte	0x04, 0x36
        /*008a*/ 	.short	(.L_27 - .L_26)
.L_26:
        /*008c*/ 	.word	0x00000008
.L_27:


//--------------------- .nv.callgraph             --------------------------
	.section	.nv.callgraph,"",@"SHT_CUDA_CALLGRAPH"
	.align	4
	.sectionentsize	8
	.align		4
        /*0000*/ 	.word	0x00000000
	.align		4
        /*0004*/ 	.word	0xffffffff
	.align		4
        /*0008*/ 	.word	0x00000000
	.align		4
        /*000c*/ 	.word	0xfffffffe
	.align		4
        /*0010*/ 	.word	0x00000000
	.align		4
        /*0014*/ 	.word	0xfffffffd
	.align		4
        /*0018*/ 	.word	0x00000000
	.align		4
        /*001c*/ 	.word	0xfffffffc


//--------------------- .text.triton_poi_fused_cat_12 --------------------------
	.section	.text.triton_poi_fused_cat_12,"ax",@progbits
	.align	128
        .global         triton_poi_fused_cat_12
        .type           triton_poi_fused_cat_12,@function
        .size           triton_poi_fused_cat_12,(.L_x_1 - triton_poi_fused_cat_12)
        .other          triton_poi_fused_cat_12,@"STO_CUDA_ENTRY STV_DEFAULT"
triton_poi_fused_cat_12:
.text.triton_poi_fused_cat_12:
[----:B------:R-:W-:Y:S01]  /*0000*/  LDC R1, c[0x0][0x28] ;  /* 0x00000a00ff017b82 */ /* 0x000fe20000000800 */
[----:B------:R-:W1:Y:S07]  /*0010*/  S2R R0, SR_TID.X ;  /* 0x0000000000007919 */ /* 0x000e6e0000002100 */
[----:B------:R-:W2:Y:S01]  /*0020*/  LDC.64 R4, c[0x0][0x218] ;  /* 0x00008600ff047b82 */ /* 0x000ea20000000a00 */
[----:B------:R-:W-:Y:S01]  /*0030*/  ULDC.64 UR6, c[0x0][0x220] ;  /* 0x0000880000067ab9 */ /* 0x000fe20000000a00 */
[----:B------:R-:W-:Y:S01]  /*0040*/  ULDC.64 UR4, c[0x0][0x208] ;  /* 0x0000820000047ab9 */ /* 0x000fe20000000a00 */
[----:B------:R-:W3:Y:S01]  /*0050*/  S2R R3, SR_CTAID.X ;  /* 0x0000000000037919 */ /* 0x000ee20000002500 */
[----:B-1----:R-:W-:-:S05]  /*0060*/  IMAD.SHL.U32 R0, R0, 0x2, RZ ;  /* 0x0000000200007824 */ /* 0x002fca00078e00ff */
[----:B------:R-:W-:-:S05]  /*0070*/  LOP3.LUT R0, R0, 0x1fe, RZ, 0xc0, !PT ;  /* 0x000001fe00007812 */ /* 0x000fca00078ec0ff */
[----:B---3--:R-:W-:Y:S02]  /*0080*/  IMAD R0, R3, 0x200, R0 ;  /* 0x0000020003007824 */ /* 0x008fe400078e0200 */
[----:B------:R-:W1:Y:S03]  /*0090*/  LDC.64 R2, c[0x0][0x210] ;  /* 0x00008400ff027b82 */ /* 0x000e660000000a00 */
[----:B------:R-:W-:-:S04]  /*00a0*/  SHF.R.S32.HI R7, RZ, 0x1f, R0 ;  /* 0x0000001fff077819 */ /* 0x000fc80000011400 */
[CC--:B------:R-:W-:Y:S02]  /*00b0*/  LEA.HI R6, R7.reuse, R0.reuse, RZ, 0xc ;  /* 0x0000000007067211 */ /* 0x0c0fe400078f60ff */
[----:B------:R-:W-:Y:S02]  /*00c0*/  LEA.HI R10, R7, R0, RZ, 0x13 ;  /* 0x00000000070a7211 */ /* 0x000fe400078f98ff */
[----:B------:R-:W-:Y:S02]  /*00d0*/  SHF.R.S32.HI R8, RZ, 0xc, R6 ;  /* 0x0000000cff087819 */ /* 0x000fe40000011406 */
[----:B------:R-:W-:Y:S02]  /*00e0*/  LOP3.LUT R7, R6, 0xfffff000, RZ, 0xc0, !PT ;  /* 0xfffff00006077812 */ /* 0x000fe400078ec0ff */
[----:B------:R-:W-:Y:S02]  /*00f0*/  LEA.HI R9, R8, R8, RZ, 0x7 ;  /* 0x0000000808097211 */ /* 0x000fe400078f38ff */
[----:B------:R-:W-:Y:S01]  /*0100*/  SHF.R.S32.HI R11, RZ, 0x13, R10 ;  /* 0x00000013ff0b7819 */ /* 0x000fe2000001140a */
[----:B------:R-:W-:Y:S01]  /*0110*/  IMAD.IADD R7, R0, 0x1, -R7 ;  /* 0x0000000100077824 */ /* 0x000fe200078e0a07 */
[----:B------:R-:W-:-:S03]  /*0120*/  LOP3.LUT R9, R9, 0xffffff80, RZ, 0xc0, !PT ;  /* 0xffffff8009097812 */ /* 0x000fc600078ec0ff */
[----:B------:R-:W-:Y:S01]  /*0130*/  IMAD.SHL.U32 R6, R11, 0x40000, RZ ;  /* 0x000400000b067824 */ /* 0x000fe200078e00ff */
[----:B------:R-:W-:Y:S01]  /*0140*/  LOP3.LUT R11, R10, 0xfff80000, RZ, 0xc0, !PT ;  /* 0xfff800000a0b7812 */ /* 0x000fe200078ec0ff */
[----:B------:R-:W-:Y:S01]  /*0150*/  IMAD.IADD R9, R8, 0x1, -R9 ;  /* 0x0000000108097824 */ /* 0x000fe200078e0a09 */
[----:B------:R-:W-:Y:S02]  /*0160*/  SHF.R.S32.HI R10, RZ, 0x1f, R7 ;  /* 0x0000001fff0a7819 */ /* 0x000fe40000011407 */
[----:B------:R-:W-:Y:S01]  /*0170*/  SHF.R.S32.HI R13, RZ, 0x1f, R6 ;  /* 0x0000001fff0d7819 */ /* 0x000fe20000011406 */
[C---:B------:R-:W-:Y:S01]  /*0180*/  IMAD.SHL.U32 R8, R9.reuse, 0x1000, RZ ;  /* 0x0000100009087824 */ /* 0x040fe200078e00ff */
[C---:B------:R-:W-:Y:S01]  /*0190*/  ISETP.GE.AND P0, PT, R9.reuse, 0x40, PT ;  /* 0x000000400900780c */ /* 0x040fe20003f06270 */
[----:B--2---:R-:W-:Y:S01]  /*01a0*/  IMAD.WIDE R4, R9, 0x4, R4 ;  /* 0x0000000409047825 */ /* 0x004fe200078e0204 */
[----:B------:R-:W-:Y:S02]  /*01b0*/  IADD3 R11, R6, R0, -R11 ;  /* 0x00000000060b7210 */ /* 0x000fe40007ffe80b */
[----:B------:R-:W-:-:S02]  /*01c0*/  IADD3 R7, P1, P2, R8, R7, R6 ;  /* 0x0000000708077210 */ /* 0x000fc40007a3e006 */
[----:B------:R-:W-:Y:S01]  /*01d0*/  SHF.R.S32.HI R8, RZ, 0x1f, R8 ;  /* 0x0000001fff087819 */ /* 0x000fe20000011408 */
[----:B-1----:R-:W-:-:S03]  /*01e0*/  IMAD.WIDE R2, R11, 0x4, R2 ;  /* 0x000000040b027825 */ /* 0x002fc600078e0202 */
[----:B------:R-:W-:Y:S02]  /*01f0*/  IADD3.X R8, R8, R10, R13, P1, P2 ;  /* 0x0000000a08087210 */ /* 0x000fe40000fe440d */
[----:B------:R-:W-:Y:S02]  /*0200*/  CS2R R10, SRZ ;  /* 0x00000000000a7805 */ /* 0x000fe4000001ff00 */
[----:B------:R-:W-:Y:S02]  /*0210*/  ISETP.GT.AND P1, PT, R9, 0x3f, PT ;  /* 0x0000003f0900780c */ /* 0x000fe40003f24270 */
[----:B------:R-:W-:Y:S02]  /*0220*/  CS2R R12, SRZ ;  /* 0x00000000000c7805 */ /* 0x000fe4000001ff00 */
[C---:B------:R-:W-:Y:S02]  /*0230*/  LEA R6, P2, R7.reuse, UR6, 0x2 ;  /* 0x0000000607067c11 */ /* 0x040fe4000f8410ff */
[----:B------:R-:W-:Y:S01]  /*0240*/  CS2R R14, SRZ ;  /* 0x00000000000e7805 */ /* 0x000fe2000001ff00 */
[----:B------:R-:W2:Y:S01]  /*0250*/  @!P0 LDG.E.64 R10, desc[UR4][R2.64] ;  /* 0x00000004020a8981 */ /* 0x000ea2000c1e1b00 */
[----:B------:R-:W-:-:S02]  /*0260*/  LEA.HI.X R7, R7, UR7, R8, 0x2, P2 ;  /* 0x0000000707077c11 */ /* 0x000fc400090f1408 */
[----:B------:R-:W1:Y:S01]  /*0270*/  LDC.64 R8, c[0x0][0x228] ;  /* 0x00008a00ff087b82 */ /* 0x000e620000000a00 */
[----:B------:R-:W3:Y:S04]  /*0280*/  @!P0 LDG.E.EL R12, desc[UR4][R4.64] ;  /* 0x00000004040c8981 */ /* 0x000ee8000c2e1900 */
[----:B------:R-:W4:Y:S04]  /*0290*/  @!P0 LDG.E.EL R13, desc[UR4][R4.64] ;  /* 0x00000004040d8981 */ /* 0x000f28000c2e1900 */
[----:B------:R-:W5:Y:S01]  /*02a0*/  @P1 LDG.E.64 R14, desc[UR4][R6.64+-0x100000] ;  /* 0xf0000004060e1981 */ /* 0x000f62000c1e1b00 */
[----:B--2---:R-:W-:-:S02]  /*02b0*/  SEL R10, R10, RZ, !P0 ;  /* 0x000000ff0a0a7207 */ /* 0x004fc40004000000 */
[----:B------:R-:W-:Y:S02]  /*02c0*/  SEL R16, R11, RZ, !P0 ;  /* 0x000000ff0b107207 */ /* 0x000fe40004000000 */
[----:B---3--:R-:W-:Y:S02]  /*02d0*/  SEL R3, R12, RZ, !P0 ;  /* 0x000000ff0c037207 */ /* 0x008fe40004000000 */
[----:B----4-:R-:W-:-:S03]  /*02e0*/  SEL R13, R13, RZ, !P0 ;  /* 0x000000ff0d0d7207 */ /* 0x010fc60004000000 */
[----:B------:R-:W-:Y:S01]  /*02f0*/  FADD R12, R10, R3 ;  /* 0x000000030a0c7221 */ /* 0x000fe20000000000 */
[----:B-1----:R-:W-:Y:S01]  /*0300*/  IMAD.WIDE R2, R0, 0x4, R8 ;  /* 0x0000000400027825 */ /* 0x002fe200078e0208 */
[----:B-----5:R-:W-:-:S03]  /*0310*/  @P0 SEL R12, R14, RZ, P1 ;  /* 0x000000ff0e0c0207 */ /* 0x020fc60000800000 */
[----:B------:R-:W-:Y:S01]  /*0320*/  FADD R13, R16, R13 ;  /* 0x0000000d100d7221 */ /* 0x000fe20000000000 */
[----:B------:R-:W-:-:S05]  /*0330*/  @P0 SEL R13, R15, RZ, P1 ;  /* 0x000000ff0f0d0207 */ /* 0x000fca0000800000 */
[----:B------:R-:W-:Y:S01]  /*0340*/  STG.E.64 desc[UR4][R2.64], R12 ;  /* 0x0000000c02007986 */ /* 0x000fe2000c101b04 */
[----:B------:R-:W-:Y:S05]  /*0350*/  EXIT ;  /* 0x000000000000794d */ /* 0x000fea0003800000 */
.L_x_0:
[----:B------:R-:W-:-:S00]  /*0360*/  BRA `(.L_x_0) ;  /* 0xfffffffc00fc7947 */ /* 0x000fc0000383ffff */
[----:B------:R-:W-:-:S00]  /*0370*/  NOP ;  /* 0x0000000000007918 */ /* 0x000fc00000000000 */
        /* <DEDUP_REMOVED lines=8> */
.L_x_1:


//--------------------- .nv.constant0.triton_poi_fused_cat_12 --------------------------
	.section	.nv.constant0.triton_poi_fused_cat_12,"a",@progbits
	.sectionflags	@""
	.align	4
.nv.constant0.triton_poi_fused_cat_12:
	.zero		564
